//
// Generated by NVIDIA NVVM Compiler
//
// Compiler Build ID: CL-36424714
// Cuda compilation tools, release 13.0, V13.0.88
// Based on NVVM 20.0.0
//

.version 9.0
.target sm_100
.address_size 64

	// .globl	_Z6kernelPfS_S_i
.extern .func  (.param .b32 func_retval0) vprintf
(
	.param .b64 vprintf_param_0,
	.param .b64 vprintf_param_1
)
;
.global .align 1 .b8 $str[4] = {37, 105, 10};

.visible .entry _Z6kernelPfS_S_i(
	.param .u64 .ptr .align 1 _Z6kernelPfS_S_i_param_0,
	.param .u64 .ptr .align 1 _Z6kernelPfS_S_i_param_1,
	.param .u64 .ptr .align 1 _Z6kernelPfS_S_i_param_2,
	.param .u32 _Z6kernelPfS_S_i_param_3
)
{
	.local .align 8 .b8 	__local_depot0[8];
	.reg .b64 	%SP;
	.reg .b64 	%SPL;
	.reg .pred 	%p<3>;
	.reg .b32 	%r<8>;
	.reg .b32 	%f<4>;
	.reg .b64 	%rd<17>;

	mov.u64 	%SPL, __local_depot0;
	cvta.local.u64 	%SP, %SPL;
	ld.param.u64 	%rd2, [_Z6kernelPfS_S_i_param_0];
	ld.param.u64 	%rd3, [_Z6kernelPfS_S_i_param_1];
	ld.param.u64 	%rd1, [_Z6kernelPfS_S_i_param_2];
	ld.param.u32 	%r3, [_Z6kernelPfS_S_i_param_3];
	cvta.to.global.u64 	%rd4, %rd3;
	cvta.to.global.u64 	%rd5, %rd2;
	mov.u32 	%r1, %tid.y;
	mov.u32 	%r2, %tid.x;
	mad.lo.s32 	%r4, %r3, %r1, %r2;
	mul.wide.u32 	%rd6, %r4, 4;
	add.s64 	%rd7, %rd5, %rd6;
	ld.global.f32 	%f1, [%rd7];
	mul.wide.u32 	%rd8, %r2, 4;
	add.s64 	%rd9, %rd4, %rd8;
	ld.global.f32 	%f2, [%rd9];
	setp.neu.f32 	%p1, %f1, %f2;
	@%p1 bra 	$L__BB0_2;
	cvta.to.global.u64 	%rd10, %rd1;
	mul.wide.u32 	%rd11, %r1, 4;
	add.s64 	%rd12, %rd10, %rd11;
	atom.global.add.f32 	%f3, [%rd12], 0f3F800000;
$L__BB0_2:
	add.s32 	%r5, %r3, -1;
	setp.ne.s32 	%p2, %r2, %r5;
	@%p2 bra 	$L__BB0_4;
	add.u64 	%rd13, %SP, 0;
	add.u64 	%rd14, %SPL, 0;
	st.local.u32 	[%rd14], %r1;
	mov.u64 	%rd15, $str;
	cvta.global.u64 	%rd16, %rd15;
	{ // callseq 0, 0
	.param .b64 param0;
	st.param.b64 	[param0], %rd16;
	.param .b64 param1;
	st.param.b64 	[param1], %rd13;
	.param .b32 retval0;
	call.uni (retval0), 
	vprintf, 
	(
	param0, 
	param1
	);
	ld.param.b32 	%r6, [retval0];
	} // callseq 0
$L__BB0_4:
	ret;

}
	// .globl	_Z7kernel1v
.visible .entry _Z7kernel1v()
{


	ret;

}


// ===== COMPILED SASS (sm_100) =====

	.target	sm_100

	.elftype	@"ET_EXEC"


//--------------------- .note.nv.tkinfo           --------------------------
	.section	.note.nv.tkinfo,"",@"SHT_NOTE"
	.sectionflags	@"SHF_NOTE_NV_TKINFO"
	.tkinfo
        /*0018*/ 	.word	0x00000002
        /*0030*/ 	.string	""
        /*0030*/ 	.string	"ptxas"
        /*0030*/ 	.string	"Cuda compilation tools, release 13.0, V13.0.88"
        /*0030*/ 	.string	"Build cuda_13.0.r13.0/compiler.36424714_0"
        /*0030*/ 	.string	"-arch sm_100 -m 64 "



//--------------------- .note.nv.cuinfo           --------------------------
	.section	.note.nv.cuinfo,"",@"SHT_NOTE"
	.sectionflags	@"SHF_NOTE_NV_CUINFO"
        /*0018*/ 	.short	0x0002
        /*001a*/ 	.short	0x0064
        /*001c*/ 	.short	0x0082
	.zero		2


//--------------------- .nv.info                  --------------------------
	.section	.nv.info,"",@"SHT_CUDA_INFO"
	.align	4


	//----- nvinfo : EIATTR_REGCOUNT
	.align		4
        /*0000*/ 	.byte	0x04, 0x2f
        /*0002*/ 	.short	(.L_2 - .L_1)
	.align		4
.L_1:
        /*0004*/ 	.word	index@(_Z6kernelPfS_S_i)
        /*0008*/ 	.word	0x00000018


	//----- nvinfo : EIATTR_FRAME_SIZE
	.align		4
.L_2:
        /*000c*/ 	.byte	0x04, 0x11
        /*000e*/ 	.short	(.L_4 - .L_3)
	.align		4
.L_3:
        /*0010*/ 	.word	index@(_Z6kernelPfS_S_i)
        /*0014*/ 	.word	0x00000008


	//----- nvinfo : EIATTR_REGCOUNT
	.align		4
.L_4:
        /*0018*/ 	.byte	0x04, 0x2f
        /*001a*/ 	.short	(.L_6 - .L_5)
	.align		4
.L_5:
        /*001c*/ 	.word	index@(_Z7kernel1v)
        /*0020*/ 	.word	0x00000004


	//----- nvinfo : EIATTR_FRAME_SIZE
	.align		4
.L_6:
        /*0024*/ 	.byte	0x04, 0x11
        /*0026*/ 	.short	(.L_8 - .L_7)
	.align		4
.L_7:
        /*0028*/ 	.word	index@(_Z7kernel1v)
        /*002c*/ 	.word	0x00000000


	//----- nvinfo : EIATTR_MIN_STACK_SIZE
	.align		4
.L_8:
        /*0030*/ 	.byte	0x04, 0x12
        /*0032*/ 	.short	(.L_10 - .L_9)
	.align		4
.L_9:
        /*0034*/ 	.word	index@(_Z7kernel1v)
        /*0038*/ 	.word	0x00000000


	//----- nvinfo : EIATTR_MIN_STACK_SIZE
	.align		4
.L_10:
        /*003c*/ 	.byte	0x04, 0x12
        /*003e*/ 	.short	(.L_12 - .L_11)
	.align		4
.L_11:
        /*0040*/ 	.word	index@(_Z6kernelPfS_S_i)
        /*0044*/ 	.word	0x00000008
.L_12:


//--------------------- .nv.compat                --------------------------
	.section	.nv.compat,"",@"SHT_CUDA_COMPAT_INFO"
	.align	4
        /*0000*/ 	.byte	0x02, 0x09, 0x00, 0x00, 0x02, 0x02, 0x01, 0x00, 0x02, 0x05, 0x05, 0x00, 0x03, 0x07, 0x01, 0x01
        /*0010*/ 	.byte	0x02, 0x03, 0x00, 0x00, 0x02, 0x06, 0x01, 0x00, 0x04, 0x0b, 0x08, 0x00, 0x09, 0x00, 0x00, 0x00
        /*0020*/ 	.byte	0x00, 0x00, 0x00, 0x00


//--------------------- .nv.info._Z7kernel1v      --------------------------
	.section	.nv.info._Z7kernel1v,"",@"SHT_CUDA_INFO"
	.sectionflags	@""
	.align	4


	//----- nvinfo : EIATTR_CUDA_API_VERSION
	.align		4
        /*0000*/ 	.byte	0x04, 0x37
        /*0002*/ 	.short	(.L_14 - .L_13)
.L_13:
        /*0004*/ 	.word	0x00000082


	//----- nvinfo : EIATTR_SPARSE_MMA_MASK
	.align		4
.L_14:
        /*0008*/ 	.byte	0x03, 0x50
        /*000a*/ 	.short	0x0000


	//----- nvinfo : EIATTR_MAXREG_COUNT
	.align		4
        /*000c*/ 	.byte	0x03, 0x1b
        /*000e*/ 	.short	0x00ff


	//----- nvinfo : EIATTR_MERCURY_ISA_VERSION
	.align		4
        /*0010*/ 	.byte	0x03, 0x5f
        /*0012*/ 	.short	0x0101


	//----- nvinfo : EIATTR_VRC_CTA_INIT_COUNT
	.align		4
        /*0014*/ 	.byte	0x02, 0x4a
	.zero		1
	.zero		1


	//----- nvinfo : EIATTR_EXIT_INSTR_OFFSETS
	.align		4
        /*0018*/ 	.byte	0x04, 0x1c
        /*001a*/ 	.short	(.L_16 - .L_15)


	//   ....[0]....
.L_15:
        /*001c*/ 	.word	0x00000010


	//----- nvinfo : EIATTR_SW_WAR
	.align		4
.L_16:
        /*0020*/ 	.byte	0x04, 0x36
        /*0022*/ 	.short	(.L_18 - .L_17)
.L_17:
        /*0024*/ 	.word	0x00000008
.L_18:


//--------------------- .nv.info._Z6kernelPfS_S_i --------------------------
	.section	.nv.info._Z6kernelPfS_S_i,"",@"SHT_CUDA_INFO"
	.sectionflags	@""
	.align	4


	//----- nvinfo : EIATTR_CUDA_API_VERSION
	.align		4
        /*0000*/ 	.byte	0x04, 0x37
        /*0002*/ 	.short	(.L_20 - .L_19)
.L_19:
        /*0004*/ 	.word	0x00000082


	//----- nvinfo : EIATTR_KPARAM_INFO
	.align		4
.L_20:
        /*0008*/ 	.byte	0x04, 0x17
        /*000a*/ 	.short	(.L_22 - .L_21)
.L_21:
        /*000c*/ 	.word	0x00000000
        /*0010*/ 	.short	0x0003
        /*0012*/ 	.short	0x0018
        /*0014*/ 	.byte	0x00, 0xf0, 0x11, 0x00


	//----- nvinfo : EIATTR_KPARAM_INFO
	.align		4
.L_22:
        /*0018*/ 	.byte	0x04, 0x17
        /*001a*/ 	.short	(.L_24 - .L_23)
.L_23:
        /*001c*/ 	.word	0x00000000
        /*0020*/ 	.short	0x0002
        /*0022*/ 	.short	0x0010
        /*0024*/ 	.byte	0x00, 0xf5, 0x21, 0x00


	//----- nvinfo : EIATTR_KPARAM_INFO
	.align		4
.L_24:
        /*0028*/ 	.byte	0x04, 0x17
        /*002a*/ 	.short	(.L_26 - .L_25)
.L_25:
        /*002c*/ 	.word	0x00000000
        /*0030*/ 	.short	0x0001
        /*0032*/ 	.short	0x0008
        /*0034*/ 	.byte	0x00, 0xf5, 0x21, 0x00


	//----- nvinfo : EIATTR_KPARAM_INFO
	.align		4
.L_26:
        /*0038*/ 	.byte	0x04, 0x17
        /*003a*/ 	.short	(.L_28 - .L_27)
.L_27:
        /*003c*/ 	.word	0x00000000
        /*0040*/ 	.short	0x0000
        /*0042*/ 	.short	0x0000
        /*0044*/ 	.byte	0x00, 0xf5, 0x21, 0x00


	//----- nvinfo : EIATTR_SPARSE_MMA_MASK
	.align		4
.L_28:
        /*0048*/ 	.byte	0x03, 0x50
        /*004a*/ 	.short	0x0000


	//----- nvinfo : EIATTR_MAXREG_COUNT
	.align		4
        /*004c*/ 	.byte	0x03, 0x1b
        /*004e*/ 	.short	0x00ff


	//----- nvinfo : EIATTR_EXTERNS
	.align		4
        /*0050*/ 	.byte	0x04, 0x0f
        /*0052*/ 	.short	(.L_30 - .L_29)


	//   ....[0]....
	.align		4
.L_29:
        /*0054*/ 	.word	index@(vprintf)


	//----- nvinfo : EIATTR_MERCURY_ISA_VERSION
	.align		4
.L_30:
        /*0058*/ 	.byte	0x03, 0x5f
        /*005a*/ 	.short	0x0101


	//----- nvinfo : EIATTR_VRC_CTA_INIT_COUNT
	.align		4
        /*005c*/ 	.byte	0x02, 0x4a
	.zero		1
	.zero		1


	//----- nvinfo : EIATTR_SYSCALL_OFFSETS
	.align		4
        /*0060*/ 	.byte	0x04, 0x46
        /*0062*/ 	.short	(.L_32 - .L_31)


	//   ....[0]....
.L_31:
        /*0064*/ 	.word	0x00000230


	//----- nvinfo : EIATTR_EXIT_INSTR_OFFSETS
	.align		4
.L_32:
        /*0068*/ 	.byte	0x04, 0x1c
        /*006a*/ 	.short	(.L_34 - .L_33)


	//   ....[0]....
.L_33:
        /*006c*/ 	.word	0x000001b0


	//   ....[1]....
        /*0070*/ 	.word	0x00000240


	//----- nvinfo : EIATTR_CRS_STACK_SIZE
	.align		4
.L_34:
        /*0074*/ 	.byte	0x04, 0x1e
        /*0076*/ 	.short	(.L_36 - .L_35)
.L_35:
        /*0078*/ 	.word	0x00000000


	//----- nvinfo : EIATTR_CBANK_PARAM_SIZE
	.align		4
.L_36:
        /*007c*/ 	.byte	0x03, 0x19
        /*007e*/ 	.short	0x001c


	//----- nvinfo : EIATTR_PARAM_CBANK
	.align		4
        /*0080*/ 	.byte	0x04, 0x0a
        /*0082*/ 	.short	(.L_38 - .L_37)
	.align		4
.L_37:
        /*0084*/ 	.word	index@(.nv.constant0._Z6kernelPfS_S_i)
        /*0088*/ 	.short	0x0380
        /*008a*/ 	.short	0x001c


	//----- nvinfo : EIATTR_SW_WAR
	.align		4
.L_38:
        /*008c*/ 	.byte	0x04, 0x36
        /*008e*/ 	.short	(.L_40 - .L_39)
.L_39:
        /*0090*/ 	.word	0x00000008
.L_40:


//--------------------- .nv.callgraph             --------------------------
	.section	.nv.callgraph,"",@"SHT_CUDA_CALLGRAPH"
	.align	4
	.sectionentsize	8
	.align		4
        /*0000*/ 	.word	0x00000000
	.align		4
        /*0004*/ 	.word	0xffffffff
	.align		4
        /*0008*/ 	.word	index@(_Z6kernelPfS_S_i)
	.align		4
        /*000c*/ 	.word	index@(vprintf)
	.align		4
        /*0010*/ 	.word	0x00000000
	.align		4
        /*0014*/ 	.word	0xfffffffe
	.align		4
        /*0018*/ 	.word	0x00000000
	.align		4
        /*001c*/ 	.word	0xfffffffd
	.align		4
        /*0020*/ 	.word	0x00000000
	.align		4
        /*0024*/ 	.word	0xfffffffc


//--------------------- .nv.constant4             --------------------------
	.section	.nv.constant4,"a",@progbits
	.align	8
	.align		8
.nv.constant4:
        /*0000*/ 	.dword	$str
	.align		8
        /*0008*/ 	.dword	vprintf


//--------------------- .text._Z7kernel1v         --------------------------
	.section	.text._Z7kernel1v,"ax",@progbits
	.align	128
        .global         _Z7kernel1v
        .type           _Z7kernel1v,@function
        .size           _Z7kernel1v,(.L_x_5 - _Z7kernel1v)
        .other          _Z7kernel1v,@"STO_CUDA_ENTRY STV_DEFAULT"
_Z7kernel1v:
.text._Z7kernel1v:
[----:B------:R-:W-:Y:S01]  /*0000*/  LDC R1, c[0x0][0x37c] ;  /* 0x0000df00ff017b82 */ /* 0x000fe20000000800 */
[----:B------:R-:W-:Y:S05]  /*0010*/  EXIT ;  /* 0x000000000000794d */ /* 0x000fea0003800000 */
.L_x_0:
[----:B------:R-:W-:-:S00]  /*0020*/  BRA `(.L_x_0) ;  /* 0xfffffffc00fc7947 */ /* 0x000fc0000383ffff */
[----:B------:R-:W-:-:S00]  /*0030*/  NOP ;  /* 0x0000000000007918 */ /* 0x000fc00000000000 */
        /* <DEDUP_REMOVED lines=12> */
.L_x_5:


//--------------------- .text._Z6kernelPfS_S_i    --------------------------
	.section	.text._Z6kernelPfS_S_i,"ax",@progbits
	.align	128
        .global         _Z6kernelPfS_S_i
        .type           _Z6kernelPfS_S_i,@function
        .size           _Z6kernelPfS_S_i,(.L_x_6 - _Z6kernelPfS_S_i)
        .other          _Z6kernelPfS_S_i,@"STO_CUDA_ENTRY STV_DEFAULT"
_Z6kernelPfS_S_i:
.text._Z6kernelPfS_S_i:
[----:B------:R-:W0:Y:S01]  /*0000*/  LDC R1, c[0x0][0x37c] ;  /* 0x0000df00ff017b82 */ /* 0x000e220000000800 */
[----:B------:R-:W1:Y:S07]  /*0010*/  S2R R9, SR_TID.X ;  /* 0x0000000000097919 */ /* 0x000e6e0000002100 */
[----:B------:R-:W1:Y:S01]  /*0020*/  LDC.64 R4, c[0x0][0x388] ;  /* 0x0000e200ff047b82 */ /* 0x000e620000000a00 */
[----:B------:R-:W2:Y:S01]  /*0030*/  LDCU UR8, c[0x0][0x398] ;  /* 0x00007300ff0877ac */ /* 0x000ea20008000800 */
[----:B0-----:R-:W-:Y:S01]  /*0040*/  VIADD R1, R1, 0xfffffff8 ;  /* 0xfffffff801017836 */ /* 0x001fe20000000000 */
[----:B------:R-:W2:Y:S01]  /*0050*/  S2R R8, SR_TID.Y ;  /* 0x0000000000087919 */ /* 0x000ea20000002200 */
[----:B------:R-:W0:Y:S04]  /*0060*/  LDCU.64 UR6, c[0x0][0x358] ;  /* 0x00006b00ff0677ac */ /* 0x000e280008000a00 */
[----:B------:R-:W3:Y:S01]  /*0070*/  LDC.64 R2, c[0x0][0x380] ;  /* 0x0000e000ff027b82 */ /* 0x000ee20000000a00 */
[----:B-1----:R-:W-:-:S04]  /*0080*/  IMAD.WIDE.U32 R4, R9, 0x4, R4 ;  /* 0x0000000409047825 */ /* 0x002fc800078e0004 */
[----:B--2---:R-:W-:Y:S02]  /*0090*/  IMAD R7, R8, UR8, R9 ;  /* 0x0000000808077c24 */ /* 0x004fe4000f8e0209 */
[----:B0-----:R-:W2:Y:S02]  /*00a0*/  LDG.E R5, desc[UR6][R4.64] ;  /* 0x0000000604057981 */ /* 0x001ea4000c1e1900 */
[----:B---3--:R-:W-:-:S06]  /*00b0*/  IMAD.WIDE.U32 R2, R7, 0x4, R2 ;  /* 0x0000000407027825 */ /* 0x008fcc00078e0002 */
[----:B------:R-:W2:Y:S01]  /*00c0*/  LDG.E R2, desc[UR6][R2.64] ;  /* 0x0000000602027981 */ /* 0x000ea2000c1e1900 */
[----:B------:R-:W0:Y:S01]  /*00d0*/  LDCU UR4, c[0x0][0x2f8] ;  /* 0x00005f00ff0477ac */ /* 0x000e220008000800 */
[----:B------:R-:W1:Y:S01]  /*00e0*/  LDCU UR5, c[0x0][0x2fc] ;  /* 0x00005f80ff0577ac */ /* 0x000e620008000800 */
[----:B------:R-:W-:Y:S01]  /*00f0*/  BSSY.RECONVERGENT B0, `(.L_x_1) ;  /* 0x0000009000007945 */ /* 0x000fe20003800200 */
[----:B0-----:R-:W-:-:S04]  /*0100*/  IADD3 R6, P1, PT, R1, UR4, RZ ;  /* 0x0000000401067c10 */ /* 0x001fc8000ff3e0ff */
[----:B-1----:R-:W-:Y:S02]  /*0110*/  IADD3.X R7, PT, PT, RZ, UR5, RZ, P1, !PT ;  /* 0x00000005ff077c10 */ /* 0x002fe40008ffe4ff */
[----:B--2---:R-:W-:-:S13]  /*0120*/  FSETP.NEU.AND P0, PT, R2, R5, PT ;  /* 0x000000050200720b */ /* 0x004fda0003f0d000 */
[----:B------:R-:W-:Y:S05]  /*0130*/  @P0 BRA `(.L_x_2) ;  /* 0x0000000000100947 */ /* 0x000fea0003800000 */
[----:B------:R-:W0:Y:S01]  /*0140*/  LDC.64 R2, c[0x0][0x390] ;  /* 0x0000e400ff027b82 */ /* 0x000e220000000a00 */
[----:B------:R-:W-:Y:S02]  /*0150*/  IMAD.MOV.U32 R5, RZ, RZ, 0x3f800000 ;  /* 0x3f800000ff057424 */ /* 0x000fe400078e00ff */
[----:B0-----:R-:W-:-:S05]  /*0160*/  IMAD.WIDE.U32 R2, R8, 0x4, R2 ;  /* 0x0000000408027825 */ /* 0x001fca00078e0002 */
[----:B------:R0:W-:Y:S02]  /*0170*/  REDG.E.ADD.F32.FTZ.RN.STRONG.GPU desc[UR6][R2.64], R5 ;  /* 0x00000005020079a6 */ /* 0x0001e4000c12f306 */
.L_x_2:
[----:B------:R-:W-:Y:S05]  /*0180*/  BSYNC.RECONVERGENT B0 ;  /* 0x0000000000007941 */ /* 0x000fea0003800200 */
.L_x_1:
[----:B------:R-:W-:-:S06]  /*0190*/  UIADD3 UR4, UPT, UPT, UR8, -0x1, URZ ;  /* 0xffffffff08047890 */ /* 0x000fcc000fffe0ff */
[----:B------:R-:W-:-:S13]  /*01a0*/  ISETP.NE.AND P0, PT, R9, UR4, PT ;  /* 0x0000000409007c0c */ /* 0x000fda000bf05270 */
[----:B------:R-:W-:Y:S05]  /*01b0*/  @P0 EXIT ;  /* 0x000000000000094d */ /* 0x000fea0003800000 */
[----:B------:R-:W-:Y:S01]  /*01c0*/  MOV R0, 0x8 ;  /* 0x0000000800007802 */ /* 0x000fe20000000f00 */
[----:B------:R1:W-:Y:S01]  /*01d0*/  STL [R1], R8 ;  /* 0x0000000801007387 */ /* 0x0003e20000100800 */
[----:B------:R-:W2:Y:S02]  /*01e0*/  LDCU.64 UR4, c[0x4][URZ] ;  /* 0x01000000ff0477ac */ /* 0x000ea40008000a00 */
[----:B0-----:R1:W0:Y:S01]  /*01f0*/  LDC.64 R2, c[0x4][R0] ;  /* 0x0100000000027b82 */ /* 0x0012220000000a00 */
[----:B--2---:R-:W-:Y:S01]  /*0200*/  MOV R4, UR4 ;  /* 0x0000000400047c02 */ /* 0x004fe20008000f00 */
[----:B-1----:R-:W-:-:S07]  /*0210*/  IMAD.U32 R5, RZ, RZ, UR5 ;  /* 0x00000005ff057e24 */ /* 0x002fce000f8e00ff */
[----:B------:R-:W-:-:S07]  /*0220*/  LEPC R20, `(.L_x_3) ;  /* 0x000000001014794e */ /* 0x000fce0000000000 */
[----:B0-----:R-:W-:Y:S05]  /*0230*/  CALL.ABS.NOINC R2 ;  /* 0x0000000002007343 */ /* 0x001fea0003c00000 */
.L_x_3:
[----:B------:R-:W-:Y:S05]  /*0240*/  EXIT ;  /* 0x000000000000794d */ /* 0x000fea0003800000 */
.L_x_4:
        /* <DEDUP_REMOVED lines=11> */
.L_x_6:


//--------------------- .nv.global.init           --------------------------
	.section	.nv.global.init,"aw",@progbits
.nv.global.init:
	.type		$str,@object
	.size		$str,(.L_0 - $str)
$str:
        /*0000*/ 	.byte	0x25, 0x69, 0x0a, 0x00
.L_0:


//--------------------- .nv.shared.reserved.0     --------------------------
	.section	.nv.shared.reserved.0,"aw",@nobits
	.weak		__nv_reservedSMEM_offset_0_alias
	.size		__nv_reservedSMEM_offset_0_alias, 0, 64
	.other		__nv_reservedSMEM_offset_0_alias,@"STO_CUDA_RESERVED_SHARED STV_DEFAULT"
__nv_reservedSMEM_offset_0_alias:
	.zero		0
	.zero		64


//--------------------- .nv.constant0._Z7kernel1v --------------------------
	.section	.nv.constant0._Z7kernel1v,"a",@progbits
	.sectionflags	@""
	.align	4
.nv.constant0._Z7kernel1v:
	.zero		896


//--------------------- .nv.constant0._Z6kernelPfS_S_i --------------------------
	.section	.nv.constant0._Z6kernelPfS_S_i,"a",@progbits
	.sectionflags	@""
	.align	4
.nv.constant0._Z6kernelPfS_S_i:
	.zero		924


//--------------------- SYMBOLS --------------------------

	.type		.nv.reservedSmem.offset0,@object
	.size		.nv.reservedSmem.offset0,0x4
	.type		vprintf,@function
